	.headerflags	@"EF_CUDA_TEXMODE_UNIFIED EF_CUDA_64BIT_ADDRESS EF_CUDA_ACCELERATORS EF_CUDA_SM90 EF_CUDA_VIRTUAL_SM(EF_CUDA_SM90)"
	.elftype	@"ET_EXEC"


//--------------------- .nv.info                  --------------------------
	.section	.nv.info,"",@"SHT_CUDA_INFO"
	.align	4


	//----- nvinfo : EIATTR_REGCOUNT
	.align		4
        /*0000*/ 	.byte	0x04, 0x2f
        /*0002*/ 	.short	(.L_1 - .L_0)
	.align		4
.L_0:
        /*0004*/ 	.word	index@(triton_poi_fused_max_unpool2d_13)
        /*0008*/ 	.word	0x00000008


	//----- nvinfo : EIATTR_MIN_STACK_SIZE
	.align		4
.L_1:
        /*000c*/ 	.byte	0x04, 0x12
        /*000e*/ 	.short	(.L_3 - .L_2)
	.align		4
.L_2:
        /*0010*/ 	.word	index@(triton_poi_fused_max_unpool2d_13)
        /*0014*/ 	.word	0x00000000


	//----- nvinfo : EIATTR_FRAME_SIZE
	.align		4
.L_3:
        /*0018*/ 	.byte	0x04, 0x11
        /*001a*/ 	.short	(.L_5 - .L_4)
	.align		4
.L_4:
        /*001c*/ 	.word	index@(triton_poi_fused_max_unpool2d_13)
        /*0020*/ 	.word	0x00000000


	//----- nvinfo : EIATTR_MIN_STACK_SIZE
	.align		4
.L_5:
        /*0024*/ 	.byte	0x04, 0x12
        /*0026*/ 	.short	(.L_7 - .L_6)
	.align		4
.L_6:
        /*0028*/ 	.word	index@(triton_poi_fused_max_unpool2d_13)
        /*002c*/ 	.word	0x00000000
.L_7:


//--------------------- .nv.info.triton_poi_fused_max_unpool2d_13 --------------------------
	.section	.nv.info.triton_poi_fused_max_unpool2d_13,"",@"SHT_CUDA_INFO"
	.sectionflags	@""
	.align	4


	//----- nvinfo : EIATTR_CUDA_API_VERSION
	.align		4
        /*0000*/ 	.byte	0x04, 0x37
        /*0002*/ 	.short	(.L_9 - .L_8)
.L_8:
        /*0004*/ 	.word	0x0000007c


	//----- nvinfo : EIATTR_KPARAM_INFO
	.align		4
.L_9:
        /*0008*/ 	.byte	0x04, 0x17
        /*000a*/ 	.short	(.L_11 - .L_10)
.L_10:
        /*000c*/ 	.word	0x00000000
        /*0010*/ 	.short	0x0001
        /*0012*/ 	.short	0x0008
        /*0014*/ 	.byte	0x00, 0xf0, 0x11, 0x00


	//----- nvinfo : EIATTR_KPARAM_INFO
	.align		4
.L_11:
        /*0018*/ 	.byte	0x04, 0x17
        /*001a*/ 	.short	(.L_13 - .L_12)
.L_12:
        /*001c*/ 	.word	0x00000000
        /*0020*/ 	.short	0x0000
        /*0022*/ 	.short	0x0000
        /*0024*/ 	.byte	0x00, 0xf4, 0x21, 0x00


	//----- nvinfo : EIATTR_SPARSE_MMA_MASK
	.align		4
.L_13:
        /*0028*/ 	.byte	0x03, 0x50
        /*002a*/ 	.short	0x0000


	//----- nvinfo : EIATTR_MAXREG_COUNT
	.align		4
        /*002c*/ 	.byte	0x03, 0x1b
        /*002e*/ 	.short	0x00ff


	//----- nvinfo : EIATTR_EXIT_INSTR_OFFSETS
	.align		4
        /*0030*/ 	.byte	0x04, 0x1c
        /*0032*/ 	.short	(.L_15 - .L_14)


	//   ....[0]....
.L_14:
        /*0034*/ 	.word	0x00000090


	//----- nvinfo : EIATTR_REQNTID
	.align		4
.L_15:
        /*0038*/ 	.byte	0x04, 0x10
        /*003a*/ 	.short	(.L_17 - .L_16)
.L_16:
        /*003c*/ 	.word	0x00000080
        /*0040*/ 	.word	0x00000001
        /*0044*/ 	.word	0x00000001


	//----- nvinfo : EIATTR_CBANK_PARAM_SIZE
	.align		4
.L_17:
        /*0048*/ 	.byte	0x03, 0x19
        /*004a*/ 	.short	0x000c


	//----- nvinfo : EIATTR_PARAM_CBANK
	.align		4
        /*004c*/ 	.byte	0x04, 0x0a
        /*004e*/ 	.short	(.L_19 - .L_18)
	.align		4
.L_18:
        /*0050*/ 	.word	index@(.nv.constant0.triton_poi_fused_max_unpool2d_13)
        /*0054*/ 	.short	0x0210
        /*0056*/ 	.short	0x000c


	//----- nvinfo : EIATTR_SW_WAR
	.align		4
.L_19:
        /*0058*/ 	.byte	0x04, 0x36
        /*005a*/ 	.short	(.L_21 - .L_20)
.L_20:
        /*005c*/ 	.word	0x00000008
.L_21:


//--------------------- .nv.callgraph             --------------------------
	.section	.nv.callgraph,"",@"SHT_CUDA_CALLGRAPH"
	.align	4
	.sectionentsize	8
	.align		4
        /*0000*/ 	.word	0x00000000
	.align		4
        /*0004*/ 	.word	0xffffffff
	.align		4
        /*0008*/ 	.word	0x00000000
	.align		4
        /*000c*/ 	.word	0xfffffffe
	.align		4
        /*0010*/ 	.word	0x00000000
	.align		4
        /*0014*/ 	.word	0xfffffffd
	.align		4
        /*0018*/ 	.word	0x00000000
	.align		4
        /*001c*/ 	.word	0xfffffffc


//--------------------- .text.triton_poi_fused_max_unpool2d_13 --------------------------
	.section	.text.triton_poi_fused_max_unpool2d_13,"ax",@progbits
	.align	128
        .global         triton_poi_fused_max_unpool2d_13
        .type           triton_poi_fused_max_unpool2d_13,@function
        .size           triton_poi_fused_max_unpool2d_13,(.L_x_1 - triton_poi_fused_max_unpool2d_13)
        .other          triton_poi_fused_max_unpool2d_13,@"STO_CUDA_ENTRY STV_DEFAULT"
triton_poi_fused_max_unpool2d_13:
.text.triton_poi_fused_max_unpool2d_13:
[----:B------:R-:W-:Y:S01]  /*0000*/  LDC R1, c[0x0][0x28] ;  /* 0x00000a00ff017b82 */ /* 0x000fe20000000800 */
[----:B------:R-:W1:Y:S07]  /*0010*/  S2R R0, SR_TID.X ;  /* 0x0000000000007919 */ /* 0x000e6e0000002100 */
[----:B------:R-:W2:Y:S01]  /*0020*/  LDC.64 R2, c[0x0][0x210] ;  /* 0x00008400ff027b82 */ /* 0x000ea20000000a00 */
[----:B------:R-:W-:Y:S01]  /*0030*/  ULDC.64 UR4, c[0x0][0x208] ;  /* 0x0000820000047ab9 */ /* 0x000fe20000000a00 */
[----:B------:R-:W3:Y:S01]  /*0040*/  S2R R5, SR_CTAID.X ;  /* 0x0000000000057919 */ /* 0x000ee20000002500 */
[----:B-1----:R-:W-:-:S04]  /*0050*/  LOP3.LUT R0, R0, 0x7f, RZ, 0xc0, !PT ;  /* 0x0000007f00007812 */ /* 0x002fc800078ec0ff */
[----:B---3--:R-:W-:-:S05]  /*0060*/  LEA R5, R5, R0, 0x7 ;  /* 0x0000000005057211 */ /* 0x008fca00078e38ff */
[----:B--2---:R-:W-:-:S05]  /*0070*/  IMAD.WIDE R2, R5, 0x4, R2 ;  /* 0x0000000405027825 */ /* 0x004fca00078e0202 */
[----:B------:R-:W-:Y:S01]  /*0080*/  STG.E desc[UR4][R2.64], RZ ;  /* 0x000000ff02007986 */ /* 0x000fe2000c101904 */
[----:B------:R-:W-:Y:S05]  /*0090*/  EXIT ;  /* 0x000000000000794d */ /* 0x000fea0003800000 */
.L_x_0:
[----:B------:R-:W-:-:S00]  /*00a0*/  BRA `(.L_x_0) ;  /* 0xfffffffc00fc7947 */ /* 0x000fc0000383ffff */
[----:B------:R-:W-:-:S00]  /*00b0*/  NOP ;  /* 0x0000000000007918 */ /* 0x000fc00000000000 */
        /* <DEDUP_REMOVED lines=12> */
.L_x_1:


//--------------------- .nv.constant0.triton_poi_fused_max_unpool2d_13 --------------------------
	.section	.nv.constant0.triton_poi_fused_max_unpool2d_13,"a",@progbits
	.sectionflags	@""
	.align	4
.nv.constant0.triton_poi_fused_max_unpool2d_13:
	.zero		540
